//
// Generated by NVIDIA NVVM Compiler
//
// Compiler Build ID: CL-36424714
// Cuda compilation tools, release 13.0, V13.0.88
// Based on NVVM 20.0.0
//

.version 9.0
.target sm_100
.address_size 64

	// .globl	_Z12__multiply__v
.extern .func  (.param .b32 func_retval0) vprintf
(
	.param .b64 vprintf_param_0,
	.param .b64 vprintf_param_1
)
;
.global .align 1 .b8 $str[25] = {72, 101, 108, 108, 111, 32, 87, 111, 114, 108, 100, 32, 102, 114, 111, 109, 32, 71, 80, 85, 33, 33, 33, 10};

.visible .entry _Z12__multiply__v()
{
	.reg .b32 	%r<3>;
	.reg .b64 	%rd<3>;

	mov.u64 	%rd1, $str;
	cvta.global.u64 	%rd2, %rd1;
	{ // callseq 0, 0
	.param .b64 param0;
	st.param.b64 	[param0], %rd2;
	.param .b64 param1;
	st.param.b64 	[param1], 0;
	.param .b32 retval0;
	call.uni (retval0), 
	vprintf, 
	(
	param0, 
	param1
	);
	ld.param.b32 	%r1, [retval0];
	} // callseq 0
	ret;

}


// ===== COMPILED SASS (sm_100) =====

	.target	sm_100

	.elftype	@"ET_EXEC"


//--------------------- .note.nv.tkinfo           --------------------------
	.section	.note.nv.tkinfo,"",@"SHT_NOTE"
	.sectionflags	@"SHF_NOTE_NV_TKINFO"
	.tkinfo
        /*0018*/ 	.word	0x00000002
        /*0030*/ 	.string	""
        /*0030*/ 	.string	"ptxas"
        /*0030*/ 	.string	"Cuda compilation tools, release 13.0, V13.0.88"
        /*0030*/ 	.string	"Build cuda_13.0.r13.0/compiler.36424714_0"
        /*0030*/ 	.string	"-arch sm_100 -m 64 "



//--------------------- .note.nv.cuinfo           --------------------------
	.section	.note.nv.cuinfo,"",@"SHT_NOTE"
	.sectionflags	@"SHF_NOTE_NV_CUINFO"
        /*0018*/ 	.short	0x0002
        /*001a*/ 	.short	0x0064
        /*001c*/ 	.short	0x0082
	.zero		2


//--------------------- .nv.info                  --------------------------
	.section	.nv.info,"",@"SHT_CUDA_INFO"
	.align	4


	//----- nvinfo : EIATTR_REGCOUNT
	.align		4
        /*0000*/ 	.byte	0x04, 0x2f
        /*0002*/ 	.short	(.L_2 - .L_1)
	.align		4
.L_1:
        /*0004*/ 	.word	index@(_Z12__multiply__v)
        /*0008*/ 	.word	0x00000018


	//----- nvinfo : EIATTR_FRAME_SIZE
	.align		4
.L_2:
        /*000c*/ 	.byte	0x04, 0x11
        /*000e*/ 	.short	(.L_4 - .L_3)
	.align		4
.L_3:
        /*0010*/ 	.word	index@(_Z12__multiply__v)
        /*0014*/ 	.word	0x00000000


	//----- nvinfo : EIATTR_MIN_STACK_SIZE
	.align		4
.L_4:
        /*0018*/ 	.byte	0x04, 0x12
        /*001a*/ 	.short	(.L_6 - .L_5)
	.align		4
.L_5:
        /*001c*/ 	.word	index@(_Z12__multiply__v)
        /*0020*/ 	.word	0x00000000
.L_6:


//--------------------- .nv.compat                --------------------------
	.section	.nv.compat,"",@"SHT_CUDA_COMPAT_INFO"
	.align	4
        /*0000*/ 	.byte	0x02, 0x09, 0x00, 0x00, 0x02, 0x02, 0x01, 0x00, 0x02, 0x05, 0x05, 0x00, 0x03, 0x07, 0x01, 0x01
        /*0010*/ 	.byte	0x02, 0x03, 0x00, 0x00, 0x02, 0x06, 0x01, 0x00, 0x04, 0x0b, 0x08, 0x00, 0x09, 0x00, 0x00, 0x00
        /*0020*/ 	.byte	0x00, 0x00, 0x00, 0x00


//--------------------- .nv.info._Z12__multiply__v --------------------------
	.section	.nv.info._Z12__multiply__v,"",@"SHT_CUDA_INFO"
	.sectionflags	@""
	.align	4


	//----- nvinfo : EIATTR_CUDA_API_VERSION
	.align		4
        /*0000*/ 	.byte	0x04, 0x37
        /*0002*/ 	.short	(.L_8 - .L_7)
.L_7:
        /*0004*/ 	.word	0x00000082


	//----- nvinfo : EIATTR_SPARSE_MMA_MASK
	.align		4
.L_8:
        /*0008*/ 	.byte	0x03, 0x50
        /*000a*/ 	.short	0x0000


	//----- nvinfo : EIATTR_MAXREG_COUNT
	.align		4
        /*000c*/ 	.byte	0x03, 0x1b
        /*000e*/ 	.short	0x00ff


	//----- nvinfo : EIATTR_EXTERNS
	.align		4
        /*0010*/ 	.byte	0x04, 0x0f
        /*0012*/ 	.short	(.L_10 - .L_9)


	//   ....[0]....
	.align		4
.L_9:
        /*0014*/ 	.word	index@(vprintf)


	//----- nvinfo : EIATTR_MERCURY_ISA_VERSION
	.align		4
.L_10:
        /*0018*/ 	.byte	0x03, 0x5f
        /*001a*/ 	.short	0x0101


	//----- nvinfo : EIATTR_VRC_CTA_INIT_COUNT
	.align		4
        /*001c*/ 	.byte	0x02, 0x4a
	.zero		1
	.zero		1


	//----- nvinfo : EIATTR_SYSCALL_OFFSETS
	.align		4
        /*0020*/ 	.byte	0x04, 0x46
        /*0022*/ 	.short	(.L_12 - .L_11)


	//   ....[0]....
.L_11:
        /*0024*/ 	.word	0x00000080


	//----- nvinfo : EIATTR_EXIT_INSTR_OFFSETS
	.align		4
.L_12:
        /*0028*/ 	.byte	0x04, 0x1c
        /*002a*/ 	.short	(.L_14 - .L_13)


	//   ....[0]....
.L_13:
        /*002c*/ 	.word	0x00000090


	//----- nvinfo : EIATTR_SW_WAR
	.align		4
.L_14:
        /*0030*/ 	.byte	0x04, 0x36
        /*0032*/ 	.short	(.L_16 - .L_15)
.L_15:
        /*0034*/ 	.word	0x00000008
.L_16:


//--------------------- .nv.callgraph             --------------------------
	.section	.nv.callgraph,"",@"SHT_CUDA_CALLGRAPH"
	.align	4
	.sectionentsize	8
	.align		4
        /*0000*/ 	.word	0x00000000
	.align		4
        /*0004*/ 	.word	0xffffffff
	.align		4
        /*0008*/ 	.word	index@(_Z12__multiply__v)
	.align		4
        /*000c*/ 	.word	index@(vprintf)
	.align		4
        /*0010*/ 	.word	0x00000000
	.align		4
        /*0014*/ 	.word	0xfffffffe
	.align		4
        /*0018*/ 	.word	0x00000000
	.align		4
        /*001c*/ 	.word	0xfffffffd
	.align		4
        /*0020*/ 	.word	0x00000000
	.align		4
        /*0024*/ 	.word	0xfffffffc


//--------------------- .nv.constant4             --------------------------
	.section	.nv.constant4,"a",@progbits
	.align	8
	.align		8
.nv.constant4:
        /*0000*/ 	.dword	vprintf
	.align		8
        /*0008*/ 	.dword	$str


//--------------------- .text._Z12__multiply__v   --------------------------
	.section	.text._Z12__multiply__v,"ax",@progbits
	.align	128
        .global         _Z12__multiply__v
        .type           _Z12__multiply__v,@function
        .size           _Z12__multiply__v,(.L_x_2 - _Z12__multiply__v)
        .other          _Z12__multiply__v,@"STO_CUDA_ENTRY STV_DEFAULT"
_Z12__multiply__v:
.text._Z12__multiply__v:
[----:B------:R-:W0:Y:S01]  /*0000*/  LDC R1, c[0x0][0x37c] ;  /* 0x0000df00ff017b82 */ /* 0x000e220000000800 */
[----:B------:R-:W-:Y:S01]  /*0010*/  MOV R0, 0x0 ;  /* 0x0000000000007802 */ /* 0x000fe20000000f00 */
[----:B------:R-:W1:Y:S01]  /*0020*/  LDCU.64 UR4, c[0x4][0x8] ;  /* 0x01000100ff0477ac */ /* 0x000e620008000a00 */
[----:B------:R-:W-:-:S05]  /*0030*/  CS2R R6, SRZ ;  /* 0x0000000000067805 */ /* 0x000fca000001ff00 */
[----:B------:R2:W3:Y:S01]  /*0040*/  LDC.64 R2, c[0x4][R0] ;  /* 0x0100000000027b82 */ /* 0x0004e20000000a00 */
[----:B-1----:R-:W-:Y:S02]  /*0050*/  IMAD.U32 R4, RZ, RZ, UR4 ;  /* 0x00000004ff047e24 */ /* 0x002fe4000f8e00ff */
[----:B--2---:R-:W-:-:S07]  /*0060*/  IMAD.U32 R5, RZ, RZ, UR5 ;  /* 0x00000005ff057e24 */ /* 0x004fce000f8e00ff */
[----:B------:R-:W-:-:S07]  /*0070*/  LEPC R20, `(.L_x_0) ;  /* 0x000000001014794e */ /* 0x000fce0000000000 */
[----:B0--3--:R-:W-:Y:S05]  /*0080*/  CALL.ABS.NOINC R2 ;  /* 0x0000000002007343 */ /* 0x009fea0003c00000 */
.L_x_0:
[----:B------:R-:W-:Y:S05]  /*0090*/  EXIT ;  /* 0x000000000000794d */ /* 0x000fea0003800000 */
.L_x_1:
[----:B------:R-:W-:-:S00]  /*00a0*/  BRA `(.L_x_1) ;  /* 0xfffffffc00fc7947 */ /* 0x000fc0000383ffff */
[----:B------:R-:W-:-:S00]  /*00b0*/  NOP ;  /* 0x0000000000007918 */ /* 0x000fc00000000000 */
        /* <DEDUP_REMOVED lines=12> */
.L_x_2:


//--------------------- .nv.global.init           --------------------------
	.section	.nv.global.init,"aw",@progbits
.nv.global.init:
	.type		$str,@object
	.size		$str,(.L_0 - $str)
$str:
        /*0000*/ 	.byte	0x48, 0x65, 0x6c, 0x6c, 0x6f, 0x20, 0x57, 0x6f, 0x72, 0x6c, 0x64, 0x20, 0x66, 0x72, 0x6f, 0x6d
        /*0010*/ 	.byte	0x20, 0x47, 0x50, 0x55, 0x21, 0x21, 0x21, 0x0a, 0x00
.L_0:


//--------------------- .nv.shared.reserved.0     --------------------------
	.section	.nv.shared.reserved.0,"aw",@nobits
	.weak		__nv_reservedSMEM_offset_0_alias
	.size		__nv_reservedSMEM_offset_0_alias, 0, 64
	.other		__nv_reservedSMEM_offset_0_alias,@"STO_CUDA_RESERVED_SHARED STV_DEFAULT"
__nv_reservedSMEM_offset_0_alias:
	.zero		0
	.zero		64


//--------------------- .nv.constant0._Z12__multiply__v --------------------------
	.section	.nv.constant0._Z12__multiply__v,"a",@progbits
	.sectionflags	@""
	.align	4
.nv.constant0._Z12__multiply__v:
	.zero		896


//--------------------- SYMBOLS --------------------------

	.type		.nv.reservedSmem.offset0,@object
	.size		.nv.reservedSmem.offset0,0x4
	.type		vprintf,@function
